//
// Generated by NVIDIA NVVM Compiler
//
// Compiler Build ID: CL-36424714
// Cuda compilation tools, release 13.0, V13.0.88
// Based on NVVM 20.0.0
//

.version 9.0
.target sm_100
.address_size 64

	// .globl	_Z11matrix_multPiS_S_i

.visible .entry _Z11matrix_multPiS_S_i(
	.param .u64 .ptr .align 1 _Z11matrix_multPiS_S_i_param_0,
	.param .u64 .ptr .align 1 _Z11matrix_multPiS_S_i_param_1,
	.param .u64 .ptr .align 1 _Z11matrix_multPiS_S_i_param_2,
	.param .u32 _Z11matrix_multPiS_S_i_param_3
)
{
	.reg .pred 	%p<10>;
	.reg .b32 	%r<95>;
	.reg .b64 	%rd<66>;

	ld.param.u64 	%rd15, [_Z11matrix_multPiS_S_i_param_0];
	ld.param.u64 	%rd16, [_Z11matrix_multPiS_S_i_param_1];
	ld.param.u64 	%rd14, [_Z11matrix_multPiS_S_i_param_2];
	ld.param.u32 	%r24, [_Z11matrix_multPiS_S_i_param_3];
	cvta.to.global.u64 	%rd1, %rd16;
	cvta.to.global.u64 	%rd2, %rd15;
	mov.u32 	%r25, %ctaid.y;
	mov.u32 	%r26, %ntid.y;
	mov.u32 	%r27, %tid.y;
	mad.lo.s32 	%r1, %r25, %r26, %r27;
	mov.u32 	%r28, %ctaid.x;
	mov.u32 	%r29, %ntid.x;
	mov.u32 	%r30, %tid.x;
	mad.lo.s32 	%r2, %r28, %r29, %r30;
	max.s32 	%r31, %r1, %r2;
	setp.ge.s32 	%p1, %r31, %r24;
	@%p1 bra 	$L__BB0_12;
	cvta.to.global.u64 	%rd17, %rd14;
	mul.lo.s32 	%r3, %r24, %r1;
	add.s32 	%r33, %r3, %r2;
	mul.wide.s32 	%rd18, %r33, 4;
	add.s64 	%rd3, %rd17, %rd18;
	mov.b32 	%r89, 0;
	st.global.u32 	[%rd3], %r89;
	and.b32  	%r4, %r24, 7;
	setp.lt.u32 	%p2, %r24, 8;
	mov.u32 	%r92, %r89;
	@%p2 bra 	$L__BB0_4;
	and.b32  	%r35, %r24, 2147483640;
	neg.s32 	%r87, %r35;
	mul.wide.s32 	%rd19, %r24, 4;
	add.s64 	%rd4, %rd1, %rd19;
	mul.wide.s32 	%rd20, %r24, 8;
	add.s64 	%rd5, %rd1, %rd20;
	mul.wide.s32 	%rd21, %r24, 12;
	add.s64 	%rd6, %rd1, %rd21;
	mul.wide.s32 	%rd22, %r24, 16;
	add.s64 	%rd7, %rd1, %rd22;
	mul.wide.s32 	%rd23, %r24, 20;
	add.s64 	%rd8, %rd1, %rd23;
	mul.wide.s32 	%rd24, %r24, 24;
	add.s64 	%rd9, %rd1, %rd24;
	mul.wide.s32 	%rd25, %r24, 28;
	add.s64 	%rd10, %rd1, %rd25;
	mul.wide.u32 	%rd26, %r3, 4;
	add.s64 	%rd27, %rd26, %rd2;
	add.s64 	%rd65, %rd27, 16;
	mov.b32 	%r89, 0;
	mov.u32 	%r86, %r2;
$L__BB0_3:
	.pragma "nounroll";
	and.b32  	%r92, %r24, 2147483640;
	mul.wide.s32 	%rd28, %r86, 4;
	add.s64 	%rd29, %rd4, %rd28;
	add.s64 	%rd30, %rd5, %rd28;
	add.s64 	%rd31, %rd6, %rd28;
	add.s64 	%rd32, %rd7, %rd28;
	add.s64 	%rd33, %rd8, %rd28;
	add.s64 	%rd34, %rd9, %rd28;
	add.s64 	%rd35, %rd10, %rd28;
	add.s64 	%rd36, %rd1, %rd28;
	ld.global.u32 	%r36, [%rd65+-16];
	ld.global.u32 	%r37, [%rd36];
	mad.lo.s32 	%r38, %r37, %r36, %r89;
	st.global.u32 	[%rd3], %r38;
	ld.global.u32 	%r39, [%rd65+-12];
	ld.global.u32 	%r40, [%rd29];
	mad.lo.s32 	%r41, %r40, %r39, %r38;
	st.global.u32 	[%rd3], %r41;
	ld.global.u32 	%r42, [%rd65+-8];
	ld.global.u32 	%r43, [%rd30];
	mad.lo.s32 	%r44, %r43, %r42, %r41;
	st.global.u32 	[%rd3], %r44;
	ld.global.u32 	%r45, [%rd65+-4];
	ld.global.u32 	%r46, [%rd31];
	mad.lo.s32 	%r47, %r46, %r45, %r44;
	st.global.u32 	[%rd3], %r47;
	ld.global.u32 	%r48, [%rd65];
	ld.global.u32 	%r49, [%rd32];
	mad.lo.s32 	%r50, %r49, %r48, %r47;
	st.global.u32 	[%rd3], %r50;
	ld.global.u32 	%r51, [%rd65+4];
	ld.global.u32 	%r52, [%rd33];
	mad.lo.s32 	%r53, %r52, %r51, %r50;
	st.global.u32 	[%rd3], %r53;
	ld.global.u32 	%r54, [%rd65+8];
	ld.global.u32 	%r55, [%rd34];
	mad.lo.s32 	%r56, %r55, %r54, %r53;
	st.global.u32 	[%rd3], %r56;
	ld.global.u32 	%r57, [%rd65+12];
	ld.global.u32 	%r58, [%rd35];
	mad.lo.s32 	%r89, %r58, %r57, %r56;
	st.global.u32 	[%rd3], %r89;
	add.s32 	%r87, %r87, 8;
	shl.b32 	%r59, %r24, 3;
	add.s32 	%r86, %r86, %r59;
	add.s64 	%rd65, %rd65, 32;
	setp.ne.s32 	%p3, %r87, 0;
	@%p3 bra 	$L__BB0_3;
$L__BB0_4:
	setp.eq.s32 	%p4, %r4, 0;
	@%p4 bra 	$L__BB0_12;
	and.b32  	%r15, %r24, 3;
	setp.lt.u32 	%p5, %r4, 4;
	@%p5 bra 	$L__BB0_7;
	add.s32 	%r60, %r92, %r3;
	mul.wide.u32 	%rd37, %r60, 4;
	add.s64 	%rd38, %rd2, %rd37;
	ld.global.u32 	%r61, [%rd38];
	mad.lo.s32 	%r62, %r92, %r24, %r2;
	mul.wide.s32 	%rd39, %r62, 4;
	add.s64 	%rd40, %rd1, %rd39;
	ld.global.u32 	%r63, [%rd40];
	mad.lo.s32 	%r64, %r63, %r61, %r89;
	st.global.u32 	[%rd3], %r64;
	cvt.u64.u32 	%rd41, %r3;
	cvt.u64.u32 	%rd42, %r92;
	add.s64 	%rd43, %rd42, %rd41;
	shl.b64 	%rd44, %rd43, 2;
	add.s64 	%rd45, %rd2, %rd44;
	ld.global.u32 	%r65, [%rd45+4];
	mul.wide.s32 	%rd46, %r24, 4;
	add.s64 	%rd47, %rd40, %rd46;
	ld.global.u32 	%r66, [%rd47];
	mad.lo.s32 	%r67, %r66, %r65, %r64;
	st.global.u32 	[%rd3], %r67;
	ld.global.u32 	%r68, [%rd45+8];
	add.s64 	%rd48, %rd47, %rd46;
	ld.global.u32 	%r69, [%rd48];
	mad.lo.s32 	%r70, %r69, %r68, %r67;
	st.global.u32 	[%rd3], %r70;
	ld.global.u32 	%r71, [%rd45+12];
	add.s64 	%rd49, %rd48, %rd46;
	ld.global.u32 	%r72, [%rd49];
	mad.lo.s32 	%r89, %r72, %r71, %r70;
	st.global.u32 	[%rd3], %r89;
	add.s32 	%r92, %r92, 4;
$L__BB0_7:
	setp.eq.s32 	%p6, %r15, 0;
	@%p6 bra 	$L__BB0_12;
	setp.eq.s32 	%p7, %r15, 1;
	@%p7 bra 	$L__BB0_10;
	add.s32 	%r73, %r92, %r3;
	mul.wide.u32 	%rd50, %r73, 4;
	add.s64 	%rd51, %rd2, %rd50;
	ld.global.u32 	%r74, [%rd51];
	mad.lo.s32 	%r75, %r92, %r24, %r2;
	mul.wide.s32 	%rd52, %r75, 4;
	add.s64 	%rd53, %rd1, %rd52;
	ld.global.u32 	%r76, [%rd53];
	mad.lo.s32 	%r77, %r76, %r74, %r89;
	st.global.u32 	[%rd3], %r77;
	cvt.u64.u32 	%rd54, %r3;
	cvt.u64.u32 	%rd55, %r92;
	add.s64 	%rd56, %rd55, %rd54;
	shl.b64 	%rd57, %rd56, 2;
	add.s64 	%rd58, %rd2, %rd57;
	ld.global.u32 	%r78, [%rd58+4];
	mul.wide.s32 	%rd59, %r24, 4;
	add.s64 	%rd60, %rd53, %rd59;
	ld.global.u32 	%r79, [%rd60];
	mad.lo.s32 	%r89, %r79, %r78, %r77;
	st.global.u32 	[%rd3], %r89;
	add.s32 	%r92, %r92, 2;
$L__BB0_10:
	and.b32  	%r80, %r24, 1;
	setp.eq.b32 	%p8, %r80, 1;
	not.pred 	%p9, %p8;
	@%p9 bra 	$L__BB0_12;
	add.s32 	%r81, %r92, %r3;
	mul.wide.u32 	%rd61, %r81, 4;
	add.s64 	%rd62, %rd2, %rd61;
	ld.global.u32 	%r82, [%rd62];
	mad.lo.s32 	%r83, %r92, %r24, %r2;
	mul.wide.s32 	%rd63, %r83, 4;
	add.s64 	%rd64, %rd1, %rd63;
	ld.global.u32 	%r84, [%rd64];
	mad.lo.s32 	%r85, %r84, %r82, %r89;
	st.global.u32 	[%rd3], %r85;
$L__BB0_12:
	ret;

}


// ===== COMPILED SASS (sm_100) =====

	.target	sm_100

	.elftype	@"ET_EXEC"


//--------------------- .note.nv.tkinfo           --------------------------
	.section	.note.nv.tkinfo,"",@"SHT_NOTE"
	.sectionflags	@"SHF_NOTE_NV_TKINFO"
	.tkinfo
        /*0018*/ 	.word	0x00000002
        /*0030*/ 	.string	""
        /*0030*/ 	.string	"ptxas"
        /*0030*/ 	.string	"Cuda compilation tools, release 13.0, V13.0.88"
        /*0030*/ 	.string	"Build cuda_13.0.r13.0/compiler.36424714_0"
        /*0030*/ 	.string	"-arch sm_100 -m 64 "



//--------------------- .note.nv.cuinfo           --------------------------
	.section	.note.nv.cuinfo,"",@"SHT_NOTE"
	.sectionflags	@"SHF_NOTE_NV_CUINFO"
        /*0018*/ 	.short	0x0002
        /*001a*/ 	.short	0x0064
        /*001c*/ 	.short	0x0082
	.zero		2


//--------------------- .nv.info                  --------------------------
	.section	.nv.info,"",@"SHT_CUDA_INFO"
	.align	4


	//----- nvinfo : EIATTR_REGCOUNT
	.align		4
        /*0000*/ 	.byte	0x04, 0x2f
        /*0002*/ 	.short	(.L_1 - .L_0)
	.align		4
.L_0:
        /*0004*/ 	.word	index@(_Z11matrix_multPiS_S_i)
        /*0008*/ 	.word	0x00000018


	//----- nvinfo : EIATTR_FRAME_SIZE
	.align		4
.L_1:
        /*000c*/ 	.byte	0x04, 0x11
        /*000e*/ 	.short	(.L_3 - .L_2)
	.align		4
.L_2:
        /*0010*/ 	.word	index@(_Z11matrix_multPiS_S_i)
        /*0014*/ 	.word	0x00000000


	//----- nvinfo : EIATTR_MIN_STACK_SIZE
	.align		4
.L_3:
        /*0018*/ 	.byte	0x04, 0x12
        /*001a*/ 	.short	(.L_5 - .L_4)
	.align		4
.L_4:
        /*001c*/ 	.word	index@(_Z11matrix_multPiS_S_i)
        /*0020*/ 	.word	0x00000000
.L_5:


//--------------------- .nv.compat                --------------------------
	.section	.nv.compat,"",@"SHT_CUDA_COMPAT_INFO"
	.align	4
        /*0000*/ 	.byte	0x02, 0x09, 0x00, 0x00, 0x02, 0x02, 0x01, 0x00, 0x02, 0x05, 0x05, 0x00, 0x03, 0x07, 0x01, 0x01
        /*0010*/ 	.byte	0x02, 0x03, 0x00, 0x00, 0x02, 0x06, 0x01, 0x00, 0x04, 0x0b, 0x08, 0x00, 0x09, 0x00, 0x00, 0x00
        /*0020*/ 	.byte	0x00, 0x00, 0x00, 0x00


//--------------------- .nv.info._Z11matrix_multPiS_S_i --------------------------
	.section	.nv.info._Z11matrix_multPiS_S_i,"",@"SHT_CUDA_INFO"
	.sectionflags	@""
	.align	4


	//----- nvinfo : EIATTR_CUDA_API_VERSION
	.align		4
        /*0000*/ 	.byte	0x04, 0x37
        /*0002*/ 	.short	(.L_7 - .L_6)
.L_6:
        /*0004*/ 	.word	0x00000082


	//----- nvinfo : EIATTR_KPARAM_INFO
	.align		4
.L_7:
        /*0008*/ 	.byte	0x04, 0x17
        /*000a*/ 	.short	(.L_9 - .L_8)
.L_8:
        /*000c*/ 	.word	0x00000000
        /*0010*/ 	.short	0x0003
        /*0012*/ 	.short	0x0018
        /*0014*/ 	.byte	0x00, 0xf0, 0x11, 0x00


	//----- nvinfo : EIATTR_KPARAM_INFO
	.align		4
.L_9:
        /*0018*/ 	.byte	0x04, 0x17
        /*001a*/ 	.short	(.L_11 - .L_10)
.L_10:
        /*001c*/ 	.word	0x00000000
        /*0020*/ 	.short	0x0002
        /*0022*/ 	.short	0x0010
        /*0024*/ 	.byte	0x00, 0xf5, 0x21, 0x00


	//----- nvinfo : EIATTR_KPARAM_INFO
	.align		4
.L_11:
        /*0028*/ 	.byte	0x04, 0x17
        /*002a*/ 	.short	(.L_13 - .L_12)
.L_12:
        /*002c*/ 	.word	0x00000000
        /*0030*/ 	.short	0x0001
        /*0032*/ 	.short	0x0008
        /*0034*/ 	.byte	0x00, 0xf5, 0x21, 0x00


	//----- nvinfo : EIATTR_KPARAM_INFO
	.align		4
.L_13:
        /*0038*/ 	.byte	0x04, 0x17
        /*003a*/ 	.short	(.L_15 - .L_14)
.L_14:
        /*003c*/ 	.word	0x00000000
        /*0040*/ 	.short	0x0000
        /*0042*/ 	.short	0x0000
        /*0044*/ 	.byte	0x00, 0xf5, 0x21, 0x00


	//----- nvinfo : EIATTR_SPARSE_MMA_MASK
	.align		4
.L_15:
        /*0048*/ 	.byte	0x03, 0x50
        /*004a*/ 	.short	0x0000


	//----- nvinfo : EIATTR_MAXREG_COUNT
	.align		4
        /*004c*/ 	.byte	0x03, 0x1b
        /*004e*/ 	.short	0x00ff


	//----- nvinfo : EIATTR_MERCURY_ISA_VERSION
	.align		4
        /*0050*/ 	.byte	0x03, 0x5f
        /*0052*/ 	.short	0x0101


	//----- nvinfo : EIATTR_VRC_CTA_INIT_COUNT
	.align		4
        /*0054*/ 	.byte	0x02, 0x4a
	.zero		1
	.zero		1


	//----- nvinfo : EIATTR_EXIT_INSTR_OFFSETS
	.align		4
        /*0058*/ 	.byte	0x04, 0x1c
        /*005a*/ 	.short	(.L_17 - .L_16)


	//   ....[0]....
.L_16:
        /*005c*/ 	.word	0x000000c0


	//   ....[1]....
        /*0060*/ 	.word	0x00000650


	//   ....[2]....
        /*0064*/ 	.word	0x000008c0


	//   ....[3]....
        /*0068*/ 	.word	0x00000a80


	//   ....[4]....
        /*006c*/ 	.word	0x00000b30


	//----- nvinfo : EIATTR_CBANK_PARAM_SIZE
	.align		4
.L_17:
        /*0070*/ 	.byte	0x03, 0x19
        /*0072*/ 	.short	0x001c


	//----- nvinfo : EIATTR_PARAM_CBANK
	.align		4
        /*0074*/ 	.byte	0x04, 0x0a
        /*0076*/ 	.short	(.L_19 - .L_18)
	.align		4
.L_18:
        /*0078*/ 	.word	index@(.nv.constant0._Z11matrix_multPiS_S_i)
        /*007c*/ 	.short	0x0380
        /*007e*/ 	.short	0x001c


	//----- nvinfo : EIATTR_SW_WAR
	.align		4
.L_19:
        /*0080*/ 	.byte	0x04, 0x36
        /*0082*/ 	.short	(.L_21 - .L_20)
.L_20:
        /*0084*/ 	.word	0x00000008
.L_21:


//--------------------- .nv.callgraph             --------------------------
	.section	.nv.callgraph,"",@"SHT_CUDA_CALLGRAPH"
	.align	4
	.sectionentsize	8
	.align		4
        /*0000*/ 	.word	0x00000000
	.align		4
        /*0004*/ 	.word	0xffffffff
	.align		4
        /*0008*/ 	.word	0x00000000
	.align		4
        /*000c*/ 	.word	0xfffffffe
	.align		4
        /*0010*/ 	.word	0x00000000
	.align		4
        /*0014*/ 	.word	0xfffffffd
	.align		4
        /*0018*/ 	.word	0x00000000
	.align		4
        /*001c*/ 	.word	0xfffffffc


//--------------------- .text._Z11matrix_multPiS_S_i --------------------------
	.section	.text._Z11matrix_multPiS_S_i,"ax",@progbits
	.align	128
        .global         _Z11matrix_multPiS_S_i
        .type           _Z11matrix_multPiS_S_i,@function
        .size           _Z11matrix_multPiS_S_i,(.L_x_5 - _Z11matrix_multPiS_S_i)
        .other          _Z11matrix_multPiS_S_i,@"STO_CUDA_ENTRY STV_DEFAULT"
_Z11matrix_multPiS_S_i:
.text._Z11matrix_multPiS_S_i:
[----:B------:R-:W-:Y:S01]  /*0000*/  LDC R1, c[0x0][0x37c] ;  /* 0x0000df00ff017b82 */ /* 0x000fe20000000800 */
[----:B------:R-:W0:Y:S07]  /*0010*/  S2R R0, SR_TID.Y ;  /* 0x0000000000007919 */ /* 0x000e2e0000002200 */
[----:B------:R-:W0:Y:S01]  /*0020*/  S2UR UR4, SR_CTAID.Y ;  /* 0x00000000000479c3 */ /* 0x000e220000002600 */
[----:B------:R-:W1:Y:S01]  /*0030*/  LDCU UR18, c[0x0][0x398] ;  /* 0x00007300ff1277ac */ /* 0x000e620008000800 */
[----:B------:R-:W2:Y:S06]  /*0040*/  S2R R3, SR_TID.X ;  /* 0x0000000000037919 */ /* 0x000eac0000002100 */
[----:B------:R-:W0:Y:S08]  /*0050*/  LDC R5, c[0x0][0x364] ;  /* 0x0000d900ff057b82 */ /* 0x000e300000000800 */
[----:B------:R-:W2:Y:S08]  /*0060*/  S2UR UR5, SR_CTAID.X ;  /* 0x00000000000579c3 */ /* 0x000eb00000002500 */
[----:B------:R-:W2:Y:S01]  /*0070*/  LDC R2, c[0x0][0x360] ;  /* 0x0000d800ff027b82 */ /* 0x000ea20000000800 */
[----:B0-----:R-:W-:-:S02]  /*0080*/  IMAD R5, R5, UR4, R0 ;  /* 0x0000000405057c24 */ /* 0x001fc4000f8e0200 */
[----:B--2---:R-:W-:-:S05]  /*0090*/  IMAD R0, R2, UR5, R3 ;  /* 0x0000000502007c24 */ /* 0x004fca000f8e0203 */
[----:B------:R-:W-:-:S04]  /*00a0*/  VIMNMX R2, PT, PT, R5, R0, !PT ;  /* 0x0000000005027248 */ /* 0x000fc80007fe0100 */
[----:B-1----:R-:W-:-:S13]  /*00b0*/  ISETP.GE.AND P0, PT, R2, UR18, PT ;  /* 0x0000001202007c0c */ /* 0x002fda000bf06270 */
[----:B------:R-:W-:Y:S05]  /*00c0*/  @P0 EXIT ;  /* 0x000000000000094d */ /* 0x000fea0003800000 */
[----:B------:R-:W0:Y:S01]  /*00d0*/  LDC.64 R2, c[0x0][0x390] ;  /* 0x0000e400ff027b82 */ /* 0x000e220000000a00 */
[----:B------:R-:W1:Y:S01]  /*00e0*/  LDCU.64 UR16, c[0x0][0x358] ;  /* 0x00006b00ff1077ac */ /* 0x000e620008000a00 */
[----:B------:R-:W-:Y:S01]  /*00f0*/  IMAD R5, R5, UR18, RZ ;  /* 0x0000001205057c24 */ /* 0x000fe2000f8e02ff */
[----:B------:R-:W-:Y:S01]  /*0100*/  MOV R4, RZ ;  /* 0x000000ff00047202 */ /* 0x000fe20000000f00 */
[----:B------:R-:W-:-:S03]  /*0110*/  UISETP.GE.U32.AND UP0, UPT, UR18, 0x8, UPT ;  /* 0x000000081200788c */ /* 0x000fc6000bf06070 */
[----:B------:R-:W-:-:S05]  /*0120*/  IADD3 R7, PT, PT, R0, R5, RZ ;  /* 0x0000000500077210 */ /* 0x000fca0007ffe0ff */
[----:B0-----:R-:W-:-:S04]  /*0130*/  IMAD.WIDE R2, R7, 0x4, R2 ;  /* 0x0000000407027825 */ /* 0x001fc800078e0202 */
[----:B------:R-:W-:Y:S01]  /*0140*/  HFMA2 R7, -RZ, RZ, 0, 0 ;  /* 0x00000000ff077431 */ /* 0x000fe200000001ff */
[----:B-1----:R0:W-:Y:S01]  /*0150*/  STG.E desc[UR16][R2.64], RZ ;  /* 0x000000ff02007986 */ /* 0x0021e2000c101910 */
[----:B------:R-:W-:Y:S05]  /*0160*/  BRA.U !UP0, `(.L_x_0) ;  /* 0x0000000508307547 */ /* 0x000fea000b800000 */
[----:B------:R-:W1:Y:S01]  /*0170*/  LDCU.128 UR20, c[0x0][0x380] ;  /* 0x00007000ff1477ac */ /* 0x000e620008000c00 */
[----:B------:R-:W-:Y:S01]  /*0180*/  MOV R4, R0 ;  /* 0x0000000000047202 */ /* 0x000fe20000000f00 */
[----:B------:R-:W-:-:S04]  /*0190*/  ULOP3.LUT UR4, UR18, 0x7ffffff8, URZ, 0xc0, !UPT ;  /* 0x7ffffff812047892 */ /* 0x000fc8000f8ec0ff */
[----:B------:R-:W-:Y:S01]  /*01a0*/  UIADD3 UR4, UPT, UPT, -UR4, URZ, URZ ;  /* 0x000000ff04047290 */ /* 0x000fe2000fffe1ff */
[----:B-1----:R-:W-:Y:S01]  /*01b0*/  MOV R6, UR20 ;  /* 0x0000001400067c02 */ /* 0x002fe20008000f00 */
[----:B------:R-:W-:Y:S01]  /*01c0*/  UIMAD.WIDE UR6, UR18, 0xc, UR22 ;  /* 0x0000000c120678a5 */ /* 0x000fe2000f8e0216 */
[----:B------:R-:W-:Y:S01]  /*01d0*/  MOV R7, UR21 ;  /* 0x0000001500077c02 */ /* 0x000fe20008000f00 */
[----:B------:R-:W-:Y:S02]  /*01e0*/  UIMAD.WIDE UR8, UR18, 0x10, UR22 ;  /* 0x00000010120878a5 */ /* 0x000fe4000f8e0216 */
[----:B------:R-:W-:Y:S01]  /*01f0*/  UIMAD.WIDE UR10, UR18, 0x14, UR22 ;  /* 0x00000014120a78a5 */ /* 0x000fe2000f8e0216 */
[----:B------:R-:W-:Y:S01]  /*0200*/  IMAD.WIDE.U32 R6, R5, 0x4, R6 ;  /* 0x0000000405067825 */ /* 0x000fe200078e0006 */
[----:B------:R-:W-:Y:S02]  /*0210*/  UIMAD.WIDE UR12, UR18, 0x18, UR22 ;  /* 0x00000018120c78a5 */ /* 0x000fe4000f8e0216 */
[----:B------:R-:W-:Y:S01]  /*0220*/  UIMAD.WIDE UR14, UR18, 0x1c, UR22 ;  /* 0x0000001c120e78a5 */ /* 0x000fe2000f8e0216 */
[----:B------:R-:W-:-:S04]  /*0230*/  IADD3 R6, P0, PT, R6, 0x10, RZ ;  /* 0x0000001006067810 */ /* 0x000fc80007f1e0ff */
[----:B------:R-:W-:Y:S02]  /*0240*/  IADD3.X R9, PT, PT, RZ, R7, RZ, P0, !PT ;  /* 0x00000007ff097210 */ /* 0x000fe400007fe4ff */
[----:B------:R-:W-:-:S07]  /*0250*/  MOV R7, RZ ;  /* 0x000000ff00077202 */ /* 0x000fce0000000f00 */
.L_x_1:
[----:B------:R-:W-:Y:S01]  /*0260*/  HFMA2 R11, -RZ, RZ, 0, 2.384185791015625e-07 ;  /* 0x00000004ff0b7431 */ /* 0x000fe200000001ff */
[----:B------:R-:W-:-:S05]  /*0270*/  MOV R8, R6 ;  /* 0x0000000600087202 */ /* 0x000fca0000000f00 */
[----:B--2---:R-:W2:Y:S01]  /*0280*/  LDG.E R6, desc[UR16][R8.64+-0x10] ;  /* 0xfffff01008067981 */ /* 0x004ea2000c1e1900 */
[----:B------:R-:W-:-:S06]  /*0290*/  IMAD.WIDE R10, R4, R11, UR22 ;  /* 0x00000016040a7e25 */ /* 0x000fcc000f8e020b */
[----:B------:R-:W2:Y:S01]  /*02a0*/  LDG.E R10, desc[UR16][R10.64] ;  /* 0x000000100a0a7981 */ /* 0x000ea2000c1e1900 */
[----:B------:R-:W-:-:S06]  /*02b0*/  UIMAD.WIDE UR20, UR18, 0x4, UR22 ;  /* 0x00000004121478a5 */ /* 0x000fcc000f8e0216 */
[----:B------:R-:W-:Y:S02]  /*02c0*/  MOV R12, UR20 ;  /* 0x00000014000c7c02 */ /* 0x000fe40008000f00 */
[----:B------:R-:W-:Y:S01]  /*02d0*/  MOV R13, UR21 ;  /* 0x00000015000d7c02 */ /* 0x000fe20008000f00 */
[----:B--2---:R-:W-:Y:S02]  /*02e0*/  IMAD R15, R6, R10, R7 ;  /* 0x0000000a060f7224 */ /* 0x004fe400078e0207 */
[----:B------:R-:W-:-:S03]  /*02f0*/  IMAD.WIDE R6, R4, 0x4, R12 ;  /* 0x0000000404067825 */ /* 0x000fc600078e020c */
[----:B------:R1:W-:Y:S04]  /*0300*/  STG.E desc[UR16][R2.64], R15 ;  /* 0x0000000f02007986 */ /* 0x0003e8000c101910 */
[----:B------:R-:W2:Y:S04]  /*0310*/  LDG.E R6, desc[UR16][R6.64] ;  /* 0x0000001006067981 */ /* 0x000ea8000c1e1900 */
[----:B------:R-:W2:Y:S01]  /*0320*/  LDG.E R14, desc[UR16][R8.64+-0xc] ;  /* 0xfffff410080e7981 */ /* 0x000ea2000c1e1900 */
[----:B------:R-:W-:-:S06]  /*0330*/  UIMAD.WIDE UR20, UR18, 0x8, UR22 ;  /* 0x00000008121478a5 */ /* 0x000fcc000f8e0216 */
[----:B------:R-:W-:Y:S02]  /*0340*/  MOV R12, UR20 ;  /* 0x00000014000c7c02 */ /* 0x000fe40008000f00 */
[----:B------:R-:W-:-:S03]  /*0350*/  MOV R13, UR21 ;  /* 0x00000015000d7c02 */ /* 0x000fc60008000f00 */
[----:B------:R-:W-:-:S04]  /*0360*/  IMAD.WIDE R10, R4, 0x4, R12 ;  /* 0x00000004040a7825 */ /* 0x000fc800078e020c */
[----:B--2---:R-:W-:-:S05]  /*0370*/  IMAD R17, R14, R6, R15 ;  /* 0x000000060e117224 */ /* 0x004fca00078e020f */
[----:B------:R2:W-:Y:S04]  /*0380*/  STG.E desc[UR16][R2.64], R17 ;  /* 0x0000001102007986 */ /* 0x0005e8000c101910 */
[----:B------:R-:W1:Y:S04]  /*0390*/  LDG.E R10, desc[UR16][R10.64] ;  /* 0x000000100a0a7981 */ /* 0x000e68000c1e1900 */
[----:B------:R-:W1:Y:S01]  /*03a0*/  LDG.E R12, desc[UR16][R8.64+-0x8] ;  /* 0xfffff810080c7981 */ /* 0x000e62000c1e1900 */
[----:B------:R-:W-:-:S05]  /*03b0*/  HFMA2 R13, -RZ, RZ, 0, 2.384185791015625e-07 ;  /* 0x00000004ff0d7431 */ /* 0x000fca00000001ff */
[----:B------:R-:W-:-:S04]  /*03c0*/  IMAD.WIDE R6, R4, R13, UR6 ;  /* 0x0000000604067e25 */ /* 0x000fc8000f8e020d */
[----:B-1----:R-:W-:-:S05]  /*03d0*/  IMAD R15, R12, R10, R17 ;  /* 0x0000000a0c0f7224 */ /* 0x002fca00078e0211 */
[----:B------:R1:W-:Y:S04]  /*03e0*/  STG.E desc[UR16][R2.64], R15 ;  /* 0x0000000f02007986 */ /* 0x0003e8000c101910 */
[----:B------:R-:W3:Y:S04]  /*03f0*/  LDG.E R6, desc[UR16][R6.64] ;  /* 0x0000001006067981 */ /* 0x000ee8000c1e1900 */
[----:B------:R-:W3:Y:S02]  /*0400*/  LDG.E R12, desc[UR16][R8.64+-0x4] ;  /* 0xfffffc10080c7981 */ /* 0x000ee4000c1e1900 */
[----:B---3--:R-:W-:-:S02]  /*0410*/  IMAD R19, R12, R6, R15 ;  /* 0x000000060c137224 */ /* 0x008fc400078e020f */
[----:B------:R-:W-:-:S03]  /*0420*/  IMAD.WIDE R12, R4, R13, UR8 ;  /* 0x00000008040c7e25 */ /* 0x000fc6000f8e020d */
[----:B------:R3:W-:Y:S04]  /*0430*/  STG.E desc[UR16][R2.64], R19 ;  /* 0x0000001302007986 */ /* 0x0007e8000c101910 */
[----:B------:R-:W2:Y:S04]  /*0440*/  LDG.E R12, desc[UR16][R12.64] ;  /* 0x000000100c0c7981 */ /* 0x000ea8000c1e1900 */
[----:B------:R-:W2:Y:S01]  /*0450*/  LDG.E R10, desc[UR16][R8.64] ;  /* 0x00000010080a7981 */ /* 0x000ea2000c1e1900 */
[----:B------:R-:W-:Y:S02]  /*0460*/  IMAD.MOV.U32 R11, RZ, RZ, 0x4 ;  /* 0x00000004ff0b7424 */ /* 0x000fe400078e00ff */
[----:B--2---:R-:W-:-:S02]  /*0470*/  IMAD R17, R10, R12, R19 ;  /* 0x0000000c0a117224 */ /* 0x004fc400078e0213 */
[----:B------:R-:W-:-:S03]  /*0480*/  IMAD.WIDE R10, R4, R11, UR10 ;  /* 0x0000000a040a7e25 */ /* 0x000fc6000f8e020b */
[----:B------:R2:W-:Y:S04]  /*0490*/  STG.E desc[UR16][R2.64], R17 ;  /* 0x0000001102007986 */ /* 0x0005e8000c101910 */
[----:B------:R-:W4:Y:S04]  /*04a0*/  LDG.E R10, desc[UR16][R10.64] ;  /* 0x000000100a0a7981 */ /* 0x000f28000c1e1900 */
[----:B------:R-:W4:Y:S01]  /*04b0*/  LDG.E R6, desc[UR16][R8.64+0x4] ;  /* 0x0000041008067981 */ /* 0x000f22000c1e1900 */
[----:B-1----:R-:W-:-:S05]  /*04c0*/  MOV R15, 0x4 ;  /* 0x00000004000f7802 */ /* 0x002fca0000000f00 */
[----:B------:R-:W-:-:S04]  /*04d0*/  IMAD.WIDE R14, R4, R15, UR12 ;  /* 0x0000000c040e7e25 */ /* 0x000fc8000f8e020f */
[----:B----4-:R-:W-:-:S05]  /*04e0*/  IMAD R21, R6, R10, R17 ;  /* 0x0000000a06157224 */ /* 0x010fca00078e0211 */
[----:B------:R2:W-:Y:S04]  /*04f0*/  STG.E desc[UR16][R2.64], R21 ;  /* 0x0000001502007986 */ /* 0x0005e8000c101910 */
[----:B------:R-:W3:Y:S04]  /*0500*/  LDG.E R14, desc[UR16][R14.64] ;  /* 0x000000100e0e7981 */ /* 0x000ee8000c1e1900 */
[----:B------:R-:W3:Y:S01]  /*0510*/  LDG.E R6, desc[UR16][R8.64+0x8] ;  /* 0x0000081008067981 */ /* 0x000ee2000c1e1900 */
[----:B------:R-:W-:-:S05]  /*0520*/  HFMA2 R13, -RZ, RZ, 0, 2.384185791015625e-07 ;  /* 0x00000004ff0d7431 */ /* 0x000fca00000001ff */
[----:B------:R-:W-:-:S04]  /*0530*/  IMAD.WIDE R12, R4, R13, UR14 ;  /* 0x0000000e040c7e25 */ /* 0x000fc8000f8e020d */
[----:B---3--:R-:W-:-:S05]  /*0540*/  IMAD R19, R6, R14, R21 ;  /* 0x0000000e06137224 */ /* 0x008fca00078e0215 */
[----:B------:R2:W-:Y:S04]  /*0550*/  STG.E desc[UR16][R2.64], R19 ;  /* 0x0000001302007986 */ /* 0x0005e8000c101910 */
[----:B------:R-:W3:Y:S04]  /*0560*/  LDG.E R12, desc[UR16][R12.64] ;  /* 0x000000100c0c7981 */ /* 0x000ee8000c1e1900 */
[----:B------:R-:W3:Y:S01]  /*0570*/  LDG.E R6, desc[UR16][R8.64+0xc] ;  /* 0x00000c1008067981 */ /* 0x000ee2000c1e1900 */
[----:B------:R-:W-:-:S04]  /*0580*/  UIADD3 UR4, UPT, UPT, UR4, 0x8, URZ ;  /* 0x0000000804047890 */ /* 0x000fc8000fffe0ff */
[----:B------:R-:W-:Y:S01]  /*0590*/  UISETP.NE.AND UP0, UPT, UR4, URZ, UPT ;  /* 0x000000ff0400728c */ /* 0x000fe2000bf05270 */
[----:B------:R-:W-:-:S04]  /*05a0*/  MOV R11, UR18 ;  /* 0x00000012000b7c02 */ /* 0x000fc80008000f00 */
[----:B------:R-:W-:Y:S01]  /*05b0*/  LEA R4, R11, R4, 0x3 ;  /* 0x000000040b047211 */ /* 0x000fe200078e18ff */
[----:B---3--:R-:W-:-:S05]  /*05c0*/  IMAD R7, R6, R12, R19 ;  /* 0x0000000c06077224 */ /* 0x008fca00078e0213 */
[----:B------:R2:W-:Y:S01]  /*05d0*/  STG.E desc[UR16][R2.64], R7 ;  /* 0x0000000702007986 */ /* 0x0005e2000c101910 */
[----:B------:R-:W-:-:S04]  /*05e0*/  IADD3 R6, P0, PT, R8, 0x20, RZ ;  /* 0x0000002008067810 */ /* 0x000fc80007f1e0ff */
[----:B------:R-:W-:Y:S01]  /*05f0*/  IADD3.X R9, PT, PT, RZ, R9, RZ, P0, !PT ;  /* 0x00000009ff097210 */ /* 0x000fe200007fe4ff */
[----:B------:R-:W-:Y:S08]  /*0600*/  BRA.U UP0, `(.L_x_1) ;  /* 0xfffffffd00147547 */ /* 0x000ff0000b83ffff */
[----:B------:R-:W-:-:S06]  /*0610*/  ULOP3.LUT UR4, UR18, 0x7ffffff8, URZ, 0xc0, !UPT ;  /* 0x7ffffff812047892 */ /* 0x000fcc000f8ec0ff */
[----:B------:R-:W-:-:S07]  /*0620*/  MOV R4, UR4 ;  /* 0x0000000400047c02 */ /* 0x000fce0008000f00 */
.L_x_0:
[----:B------:R-:W-:-:S06]  /*0630*/  ULOP3.LUT UR4, UR18, 0x7, URZ, 0xc0, !UPT ;  /* 0x0000000712047892 */ /* 0x000fcc000f8ec0ff */
[----:B------:R-:W-:-:S13]  /*0640*/  ISETP.NE.AND P0, PT, RZ, UR4, PT ;  /* 0x00000004ff007c0c */ /* 0x000fda000bf05270 */
[----:B------:R-:W-:Y:S05]  /*0650*/  @!P0 EXIT ;  /* 0x000000000000894d */ /* 0x000fea0003800000 */
[----:B------:R-:W-:Y:S02]  /*0660*/  UISETP.GE.U32.AND UP0, UPT, UR4, 0x4, UPT ;  /* 0x000000040400788c */ /* 0x000fe4000bf06070 */
[----:B------:R-:W-:-:S07]  /*0670*/  ULOP3.LUT UR4, UR18, 0x3, URZ, 0xc0, !UPT ;  /* 0x0000000312047892 */ /* 0x000fce000f8ec0ff */
[----:B------:R-:W-:Y:S05]  /*0680*/  BRA.U !UP0, `(.L_x_2) ;  /* 0x0000000108887547 */ /* 0x000fea000b800000 */
[----:B------:R-:W1:Y:S01]  /*0690*/  LDC.64 R10, c[0x0][0x380] ;  /* 0x0000e000ff0a7b82 */ /* 0x000e620000000a00 */
[----:B------:R-:W-:Y:S01]  /*06a0*/  IADD3 R9, PT, PT, R5, R4, RZ ;  /* 0x0000000405097210 */ /* 0x000fe20007ffe0ff */
[----:B------:R-:W-:Y:S01]  /*06b0*/  IMAD R15, R4, UR18, R0 ;  /* 0x00000012040f7c24 */ /* 0x000fe2000f8e0200 */
[----:B------:R-:W3:Y:S05]  /*06c0*/  LDCU.64 UR6, c[0x0][0x380] ;  /* 0x00007000ff0677ac */ /* 0x000eea0008000a00 */
[----:B------:R-:W4:Y:S01]  /*06d0*/  LDC.64 R12, c[0x0][0x388] ;  /* 0x0000e200ff0c7b82 */ /* 0x000f220000000a00 */
[----:B-1----:R-:W-:-:S06]  /*06e0*/  IMAD.WIDE.U32 R10, R9, 0x4, R10 ;  /* 0x00000004090a7825 */ /* 0x002fcc00078e000a */
[----:B------:R-:W5:Y:S01]  /*06f0*/  LDG.E R10, desc[UR16][R10.64] ;  /* 0x000000100a0a7981 */ /* 0x000f62000c1e1900 */
[----:B----4-:R-:W-:-:S05]  /*0700*/  IMAD.WIDE R12, R15, 0x4, R12 ;  /* 0x000000040f0c7825 */ /* 0x010fca00078e020c */
[----:B------:R-:W5:Y:S01]  /*0710*/  LDG.E R6, desc[UR16][R12.64] ;  /* 0x000000100c067981 */ /* 0x000f62000c1e1900 */
[----:B------:R-:W-:Y:S01]  /*0720*/  IADD3 R9, P0, PT, R5, R4, RZ ;  /* 0x0000000405097210 */ /* 0x000fe20007f1e0ff */
[----:B--2---:R-:W-:-:S03]  /*0730*/  IMAD.U32 R17, RZ, RZ, UR18 ;  /* 0x00000012ff117e24 */ /* 0x004fc6000f8e00ff */
[----:B------:R-:W-:Y:S02]  /*0740*/  IADD3.X R14, PT, PT, RZ, RZ, RZ, P0, !PT ;  /* 0x000000ffff0e7210 */ /* 0x000fe400007fe4ff */
[----:B---3--:R-:W-:-:S04]  /*0750*/  LEA R8, P0, R9, UR6, 0x2 ;  /* 0x0000000609087c11 */ /* 0x008fc8000f8010ff */
[----:B------:R-:W-:Y:S01]  /*0760*/  LEA.HI.X R9, R9, UR7, R14, 0x2, P0 ;  /* 0x0000000709097c11 */ /* 0x000fe200080f140e */
[----:B-----5:R-:W-:Y:S02]  /*0770*/  IMAD R15, R10, R6, R7 ;  /* 0x000000060a0f7224 */ /* 0x020fe400078e0207 */
[----:B------:R-:W-:-:S03]  /*0780*/  IMAD.WIDE R6, R17, 0x4, R12 ;  /* 0x0000000411067825 */ /* 0x000fc600078e020c */
[----:B------:R1:W-:Y:S04]  /*0790*/  STG.E desc[UR16][R2.64], R15 ;  /* 0x0000000f02007986 */ /* 0x0003e8000c101910 */
[----:B------:R-:W2:Y:S04]  /*07a0*/  LDG.E R11, desc[UR16][R6.64] ;  /* 0x00000010060b7981 */ /* 0x000ea8000c1e1900 */
[----:B------:R-:W2:Y:S01]  /*07b0*/  LDG.E R10, desc[UR16][R8.64+0x4] ;  /* 0x00000410080a7981 */ /* 0x000ea2000c1e1900 */
[----:B------:R-:W-:Y:S01]  /*07c0*/  MOV R13, UR18 ;  /* 0x00000012000d7c02 */ /* 0x000fe20008000f00 */
[----:B--2---:R-:W-:-:S04]  /*07d0*/  IMAD R17, R10, R11, R15 ;  /* 0x0000000b0a117224 */ /* 0x004fc800078e020f */
[----:B------:R-:W-:Y:S01]  /*07e0*/  IMAD.WIDE R10, R13, 0x4, R6 ;  /* 0x000000040d0a7825 */ /* 0x000fe200078e0206 */
        /* <DEDUP_REMOVED lines=9> */
[----:B------:R-:W-:Y:S01]  /*0880*/  IADD3 R4, PT, PT, R4, 0x4, RZ ;  /* 0x0000000404047810 */ /* 0x000fe20007ffe0ff */
[----:B--2---:R-:W-:-:S05]  /*0890*/  IMAD R7, R6, R12, R19 ;  /* 0x0000000c06077224 */ /* 0x004fca00078e0213 */
[----:B------:R1:W-:Y:S02]  /*08a0*/  STG.E desc[UR16][R2.64], R7 ;  /* 0x0000000702007986 */ /* 0x0003e4000c101910 */
.L_x_2:
[----:B------:R-:W-:-:S13]  /*08b0*/  ISETP.NE.AND P0, PT, RZ, UR4, PT ;  /* 0x00000004ff007c0c */ /* 0x000fda000bf05270 */
[----:B------:R-:W-:Y:S05]  /*08c0*/  @!P0 EXIT ;  /* 0x000000000000894d */ /* 0x000fea0003800000 */
[----:B------:R-:W-:-:S09]  /*08d0*/  UISETP.NE.AND UP0, UPT, UR4, 0x1, UPT ;  /* 0x000000010400788c */ /* 0x000fd2000bf05270 */
[----:B------:R-:W-:Y:S05]  /*08e0*/  BRA.U !UP0, `(.L_x_3) ;  /* 0x0000000108587547 */ /* 0x000fea000b800000 */
[----:B------:R-:W3:Y:S01]  /*08f0*/  LDC.64 R8, c[0x0][0x380] ;  /* 0x0000e000ff087b82 */ /* 0x000ee20000000a00 */
[----:B------:R-:W-:Y:S01]  /*0900*/  IADD3 R11, PT, PT, R5, R4, RZ ;  /* 0x00000004050b7210 */ /* 0x000fe20007ffe0ff */
[----:B-1----:R-:W-:Y:S01]  /*0910*/  IMAD R15, R4, UR18, R0 ;  /* 0x00000012040f7c24 */ /* 0x002fe2000f8e0200 */
[----:B------:R-:W1:Y:S05]  /*0920*/  LDCU.64 UR4, c[0x0][0x380] ;  /* 0x00007000ff0477ac */ /* 0x000e6a0008000a00 */
[----:B------:R-:W4:Y:S01]  /*0930*/  LDC.64 R12, c[0x0][0x388] ;  /* 0x0000e200ff0c7b82 */ /* 0x000f220000000a00 */
[----:B---3--:R-:W-:-:S06]  /*0940*/  IMAD.WIDE.U32 R10, R11, 0x4, R8 ;  /* 0x000000040b0a7825 */ /* 0x008fcc00078e0008 */
[----:B------:R-:W2:Y:S01]  /*0950*/  LDG.E R10, desc[UR16][R10.64] ;  /* 0x000000100a0a7981 */ /* 0x000ea2000c1e1900 */
[----:B----4-:R-:W-:-:S05]  /*0960*/  IMAD.WIDE R12, R15, 0x4, R12 ;  /* 0x000000040f0c7825 */ /* 0x010fca00078e020c */
[----:B------:R-:W2:Y:S01]  /*0970*/  LDG.E R6, desc[UR16][R12.64] ;  /* 0x000000100c067981 */ /* 0x000ea2000c1e1900 */
[----:B------:R-:W-:Y:S02]  /*0980*/  IADD3 R9, P0, PT, R5, R4, RZ ;  /* 0x0000000405097210 */ /* 0x000fe40007f1e0ff */
[----:B------:R-:W-:Y:S02]  /*0990*/  MOV R15, UR18 ;  /* 0x00000012000f7c02 */ /* 0x000fe40008000f00 */
[----:B------:R-:W-:Y:S02]  /*09a0*/  IADD3.X R14, PT, PT, RZ, RZ, RZ, P0, !PT ;  /* 0x000000ffff0e7210 */ /* 0x000fe400007fe4ff */
[----:B-1----:R-:W-:-:S04]  /*09b0*/  LEA R8, P0, R9, UR4, 0x2 ;  /* 0x0000000409087c11 */ /* 0x002fc8000f8010ff */
[----:B------:R-:W-:Y:S01]  /*09c0*/  LEA.HI.X R9, R9, UR5, R14, 0x2, P0 ;  /* 0x0000000509097c11 */ /* 0x000fe200080f140e */
[----:B------:R-:W-:-:S04]  /*09d0*/  IMAD.WIDE R14, R15, 0x4, R12 ;  /* 0x000000040f0e7825 */ /* 0x000fc800078e020c */
[----:B--2---:R-:W-:-:S05]  /*09e0*/  IMAD R17, R10, R6, R7 ;  /* 0x000000060a117224 */ /* 0x004fca00078e0207 */
[----:B------:R3:W-:Y:S04]  /*09f0*/  STG.E desc[UR16][R2.64], R17 ;  /* 0x0000001102007986 */ /* 0x0007e8000c101910 */
[----:B------:R-:W2:Y:S04]  /*0a00*/  LDG.E R14, desc[UR16][R14.64] ;  /* 0x000000100e0e7981 */ /* 0x000ea8000c1e1900 */
[----:B------:R-:W2:Y:S01]  /*0a10*/  LDG.E R8, desc[UR16][R8.64+0x4] ;  /* 0x0000041008087981 */ /* 0x000ea2000c1e1900 */
[----:B------:R-:W-:Y:S01]  /*0a20*/  IADD3 R4, PT, PT, R4, 0x2, RZ ;  /* 0x0000000204047810 */ /* 0x000fe20007ffe0ff */
[----:B--2---:R-:W-:-:S05]  /*0a30*/  IMAD R7, R8, R14, R17 ;  /* 0x0000000e08077224 */ /* 0x004fca00078e0211 */
[----:B------:R3:W-:Y:S02]  /*0a40*/  STG.E desc[UR16][R2.64], R7 ;  /* 0x0000000702007986 */ /* 0x0007e4000c101910 */
.L_x_3:
[----:B------:R-:W-:-:S04]  /*0a50*/  ULOP3.LUT UR4, UR18, 0x1, URZ, 0xc0, !UPT ;  /* 0x0000000112047892 */ /* 0x000fc8000f8ec0ff */
[----:B------:R-:W-:-:S06]  /*0a60*/  UISETP.NE.U32.AND UP0, UPT, UR4, 0x1, UPT ;  /* 0x000000010400788c */ /* 0x000fcc000bf05070 */
[----:B------:R-:W-:-:S13]  /*0a70*/  PLOP3.LUT P0, PT, PT, PT, UP0, 0x80, 0x8 ;  /* 0x000000000008781c */ /* 0x000fda0003f0f008 */
[----:B------:R-:W-:Y:S05]  /*0a80*/  @P0 EXIT ;  /* 0x000000000000094d */ /* 0x000fea0003800000 */
[----:B------:R-:W4:Y:S01]  /*0a90*/  LDC.64 R8, c[0x0][0x380] ;  /* 0x0000e000ff087b82 */ /* 0x000f220000000a00 */
[----:B------:R-:W-:Y:S01]  /*0aa0*/  IADD3 R5, PT, PT, R5, R4, RZ ;  /* 0x0000000405057210 */ /* 0x000fe20007ffe0ff */
[----:B------:R-:W-:-:S06]  /*0ab0*/  IMAD R13, R4, UR18, R0 ;  /* 0x00000012040d7c24 */ /* 0x000fcc000f8e0200 */
[----:B------:R-:W5:Y:S01]  /*0ac0*/  LDC.64 R10, c[0x0][0x388] ;  /* 0x0000e200ff0a7b82 */ /* 0x000f620000000a00 */
[----:B----4-:R-:W-:-:S06]  /*0ad0*/  IMAD.WIDE.U32 R4, R5, 0x4, R8 ;  /* 0x0000000405047825 */ /* 0x010fcc00078e0008 */
[----:B------:R-:W1:Y:S01]  /*0ae0*/  LDG.E R4, desc[UR16][R4.64] ;  /* 0x0000001004047981 */ /* 0x000e62000c1e1900 */
[----:B-----5:R-:W-:-:S06]  /*0af0*/  IMAD.WIDE R8, R13, 0x4, R10 ;  /* 0x000000040d087825 */ /* 0x020fcc00078e020a */
[----:B------:R-:W1:Y:S02]  /*0b00*/  LDG.E R8, desc[UR16][R8.64] ;  /* 0x0000001008087981 */ /* 0x000e64000c1e1900 */
[----:B-123--:R-:W-:-:S05]  /*0b10*/  IMAD R7, R4, R8, R7 ;  /* 0x0000000804077224 */ /* 0x00efca00078e0207 */
[----:B------:R-:W-:Y:S01]  /*0b20*/  STG.E desc[UR16][R2.64], R7 ;  /* 0x0000000702007986 */ /* 0x000fe2000c101910 */
[----:B------:R-:W-:Y:S05]  /*0b30*/  EXIT ;  /* 0x000000000000794d */ /* 0x000fea0003800000 */
.L_x_4:
[----:B------:R-:W-:-:S00]  /*0b40*/  BRA `(.L_x_4) ;  /* 0xfffffffc00fc7947 */ /* 0x000fc0000383ffff */
[----:B------:R-:W-:-:S00]  /*0b50*/  NOP ;  /* 0x0000000000007918 */ /* 0x000fc00000000000 */
        /* <DEDUP_REMOVED lines=10> */
.L_x_5:


//--------------------- .nv.shared.reserved.0     --------------------------
	.section	.nv.shared.reserved.0,"aw",@nobits
	.weak		__nv_reservedSMEM_offset_0_alias
	.size		__nv_reservedSMEM_offset_0_alias, 0, 64
	.other		__nv_reservedSMEM_offset_0_alias,@"STO_CUDA_RESERVED_SHARED STV_DEFAULT"
__nv_reservedSMEM_offset_0_alias:
	.zero		0
	.zero		64


//--------------------- .nv.constant0._Z11matrix_multPiS_S_i --------------------------
	.section	.nv.constant0._Z11matrix_multPiS_S_i,"a",@progbits
	.sectionflags	@""
	.align	4
.nv.constant0._Z11matrix_multPiS_S_i:
	.zero		924


//--------------------- SYMBOLS --------------------------

	.type		.nv.reservedSmem.offset0,@object
	.size		.nv.reservedSmem.offset0,0x4
